//
// Generated by NVIDIA NVVM Compiler
//
// Compiler Build ID: CL-36424714
// Cuda compilation tools, release 13.0, V13.0.88
// Based on NVVM 20.0.0
//

.version 9.0
.target sm_100
.address_size 64

	// .globl	_Z9dotKernelPfS_S_
// _ZZ9dotKernelPfS_S_E6shareA has been demoted
// _ZZ9dotKernelPfS_S_E6shareB has been demoted

.visible .entry _Z9dotKernelPfS_S_(
	.param .u64 .ptr .align 1 _Z9dotKernelPfS_S__param_0,
	.param .u64 .ptr .align 1 _Z9dotKernelPfS_S__param_1,
	.param .u64 .ptr .align 1 _Z9dotKernelPfS_S__param_2
)
{
	.reg .pred 	%p<2>;
	.reg .b32 	%r<29>;
	.reg .b32 	%f<102>;
	.reg .b64 	%rd<16>;
	// demoted variable
	.shared .align 4 .b8 _ZZ9dotKernelPfS_S_E6shareA[4096];
	// demoted variable
	.shared .align 4 .b8 _ZZ9dotKernelPfS_S_E6shareB[4096];
	ld.param.u64 	%rd6, [_Z9dotKernelPfS_S__param_0];
	ld.param.u64 	%rd7, [_Z9dotKernelPfS_S__param_1];
	ld.param.u64 	%rd8, [_Z9dotKernelPfS_S__param_2];
	cvta.to.global.u64 	%rd9, %rd8;
	cvta.to.global.u64 	%rd1, %rd7;
	cvta.to.global.u64 	%rd10, %rd6;
	mov.u32 	%r11, %ctaid.x;
	mov.u32 	%r12, %ctaid.y;
	mov.u32 	%r13, %tid.x;
	mov.u32 	%r14, %tid.y;
	shl.b32 	%r15, %r12, 5;
	add.s32 	%r16, %r15, %r14;
	shl.b32 	%r17, %r11, 5;
	add.s32 	%r18, %r17, %r13;
	mul.lo.s32 	%r19, %r16, 1500;
	add.s32 	%r20, %r19, %r18;
	mul.wide.u32 	%rd11, %r20, 4;
	add.s64 	%rd2, %rd9, %rd11;
	add.s32 	%r21, %r19, %r13;
	shl.b32 	%r22, %r14, 7;
	mov.u32 	%r23, _ZZ9dotKernelPfS_S_E6shareA;
	add.s32 	%r1, %r23, %r22;
	shl.b32 	%r24, %r13, 2;
	add.s32 	%r2, %r1, %r24;
	mov.u32 	%r25, _ZZ9dotKernelPfS_S_E6shareB;
	add.s32 	%r4, %r25, %r24;
	add.s32 	%r3, %r4, %r22;
	mul.wide.u32 	%rd12, %r21, 4;
	add.s64 	%rd15, %rd10, %rd12;
	mad.lo.s32 	%r26, %r14, 1500, %r13;
	add.s32 	%r27, %r26, %r17;
	mov.f32 	%f101, 0f00000000;
	mov.b32 	%r28, 0;
$L__BB0_1:
	ld.global.f32 	%f4, [%rd15];
	st.shared.f32 	[%r2], %f4;
	mul.wide.u32 	%rd13, %r27, 4;
	add.s64 	%rd14, %rd1, %rd13;
	ld.global.f32 	%f5, [%rd14];
	st.shared.f32 	[%r3], %f5;
	bar.sync 	0;
	ld.shared.f32 	%f6, [%r1];
	ld.shared.f32 	%f7, [%r4];
	fma.rn.f32 	%f8, %f6, %f7, %f101;
	bar.sync 	0;
	ld.shared.f32 	%f9, [%r1+4];
	ld.shared.f32 	%f10, [%r4+128];
	fma.rn.f32 	%f11, %f9, %f10, %f8;
	bar.sync 	0;
	ld.shared.f32 	%f12, [%r1+8];
	ld.shared.f32 	%f13, [%r4+256];
	fma.rn.f32 	%f14, %f12, %f13, %f11;
	bar.sync 	0;
	ld.shared.f32 	%f15, [%r1+12];
	ld.shared.f32 	%f16, [%r4+384];
	fma.rn.f32 	%f17, %f15, %f16, %f14;
	bar.sync 	0;
	ld.shared.f32 	%f18, [%r1+16];
	ld.shared.f32 	%f19, [%r4+512];
	fma.rn.f32 	%f20, %f18, %f19, %f17;
	bar.sync 	0;
	ld.shared.f32 	%f21, [%r1+20];
	ld.shared.f32 	%f22, [%r4+640];
	fma.rn.f32 	%f23, %f21, %f22, %f20;
	bar.sync 	0;
	ld.shared.f32 	%f24, [%r1+24];
	ld.shared.f32 	%f25, [%r4+768];
	fma.rn.f32 	%f26, %f24, %f25, %f23;
	bar.sync 	0;
	ld.shared.f32 	%f27, [%r1+28];
	ld.shared.f32 	%f28, [%r4+896];
	fma.rn.f32 	%f29, %f27, %f28, %f26;
	bar.sync 	0;
	ld.shared.f32 	%f30, [%r1+32];
	ld.shared.f32 	%f31, [%r4+1024];
	fma.rn.f32 	%f32, %f30, %f31, %f29;
	bar.sync 	0;
	ld.shared.f32 	%f33, [%r1+36];
	ld.shared.f32 	%f34, [%r4+1152];
	fma.rn.f32 	%f35, %f33, %f34, %f32;
	bar.sync 	0;
	ld.shared.f32 	%f36, [%r1+40];
	ld.shared.f32 	%f37, [%r4+1280];
	fma.rn.f32 	%f38, %f36, %f37, %f35;
	bar.sync 	0;
	ld.shared.f32 	%f39, [%r1+44];
	ld.shared.f32 	%f40, [%r4+1408];
	fma.rn.f32 	%f41, %f39, %f40, %f38;
	bar.sync 	0;
	ld.shared.f32 	%f42, [%r1+48];
	ld.shared.f32 	%f43, [%r4+1536];
	fma.rn.f32 	%f44, %f42, %f43, %f41;
	bar.sync 	0;
	ld.shared.f32 	%f45, [%r1+52];
	ld.shared.f32 	%f46, [%r4+1664];
	fma.rn.f32 	%f47, %f45, %f46, %f44;
	bar.sync 	0;
	ld.shared.f32 	%f48, [%r1+56];
	ld.shared.f32 	%f49, [%r4+1792];
	fma.rn.f32 	%f50, %f48, %f49, %f47;
	bar.sync 	0;
	ld.shared.f32 	%f51, [%r1+60];
	ld.shared.f32 	%f52, [%r4+1920];
	fma.rn.f32 	%f53, %f51, %f52, %f50;
	bar.sync 	0;
	ld.shared.f32 	%f54, [%r1+64];
	ld.shared.f32 	%f55, [%r4+2048];
	fma.rn.f32 	%f56, %f54, %f55, %f53;
	bar.sync 	0;
	ld.shared.f32 	%f57, [%r1+68];
	ld.shared.f32 	%f58, [%r4+2176];
	fma.rn.f32 	%f59, %f57, %f58, %f56;
	bar.sync 	0;
	ld.shared.f32 	%f60, [%r1+72];
	ld.shared.f32 	%f61, [%r4+2304];
	fma.rn.f32 	%f62, %f60, %f61, %f59;
	bar.sync 	0;
	ld.shared.f32 	%f63, [%r1+76];
	ld.shared.f32 	%f64, [%r4+2432];
	fma.rn.f32 	%f65, %f63, %f64, %f62;
	bar.sync 	0;
	ld.shared.f32 	%f66, [%r1+80];
	ld.shared.f32 	%f67, [%r4+2560];
	fma.rn.f32 	%f68, %f66, %f67, %f65;
	bar.sync 	0;
	ld.shared.f32 	%f69, [%r1+84];
	ld.shared.f32 	%f70, [%r4+2688];
	fma.rn.f32 	%f71, %f69, %f70, %f68;
	bar.sync 	0;
	ld.shared.f32 	%f72, [%r1+88];
	ld.shared.f32 	%f73, [%r4+2816];
	fma.rn.f32 	%f74, %f72, %f73, %f71;
	bar.sync 	0;
	ld.shared.f32 	%f75, [%r1+92];
	ld.shared.f32 	%f76, [%r4+2944];
	fma.rn.f32 	%f77, %f75, %f76, %f74;
	bar.sync 	0;
	ld.shared.f32 	%f78, [%r1+96];
	ld.shared.f32 	%f79, [%r4+3072];
	fma.rn.f32 	%f80, %f78, %f79, %f77;
	bar.sync 	0;
	ld.shared.f32 	%f81, [%r1+100];
	ld.shared.f32 	%f82, [%r4+3200];
	fma.rn.f32 	%f83, %f81, %f82, %f80;
	bar.sync 	0;
	ld.shared.f32 	%f84, [%r1+104];
	ld.shared.f32 	%f85, [%r4+3328];
	fma.rn.f32 	%f86, %f84, %f85, %f83;
	bar.sync 	0;
	ld.shared.f32 	%f87, [%r1+108];
	ld.shared.f32 	%f88, [%r4+3456];
	fma.rn.f32 	%f89, %f87, %f88, %f86;
	bar.sync 	0;
	ld.shared.f32 	%f90, [%r1+112];
	ld.shared.f32 	%f91, [%r4+3584];
	fma.rn.f32 	%f92, %f90, %f91, %f89;
	bar.sync 	0;
	ld.shared.f32 	%f93, [%r1+116];
	ld.shared.f32 	%f94, [%r4+3712];
	fma.rn.f32 	%f95, %f93, %f94, %f92;
	bar.sync 	0;
	ld.shared.f32 	%f96, [%r1+120];
	ld.shared.f32 	%f97, [%r4+3840];
	fma.rn.f32 	%f98, %f96, %f97, %f95;
	bar.sync 	0;
	ld.shared.f32 	%f99, [%r1+124];
	ld.shared.f32 	%f100, [%r4+3968];
	fma.rn.f32 	%f101, %f99, %f100, %f98;
	bar.sync 	0;
	st.global.f32 	[%rd2], %f101;
	add.s32 	%r28, %r28, 1;
	add.s64 	%rd15, %rd15, 128;
	add.s32 	%r27, %r27, 48000;
	setp.ne.s32 	%p1, %r28, 46;
	@%p1 bra 	$L__BB0_1;
	ret;

}


// ===== COMPILED SASS (sm_100) =====

	.target	sm_100

	.elftype	@"ET_EXEC"


//--------------------- .note.nv.tkinfo           --------------------------
	.section	.note.nv.tkinfo,"",@"SHT_NOTE"
	.sectionflags	@"SHF_NOTE_NV_TKINFO"
	.tkinfo
        /*0018*/ 	.word	0x00000002
        /*0030*/ 	.string	""
        /*0030*/ 	.string	"ptxas"
        /*0030*/ 	.string	"Cuda compilation tools, release 13.0, V13.0.88"
        /*0030*/ 	.string	"Build cuda_13.0.r13.0/compiler.36424714_0"
        /*0030*/ 	.string	"-arch sm_100 -m 64 "



//--------------------- .note.nv.cuinfo           --------------------------
	.section	.note.nv.cuinfo,"",@"SHT_NOTE"
	.sectionflags	@"SHF_NOTE_NV_CUINFO"
        /*0018*/ 	.short	0x0002
        /*001a*/ 	.short	0x0064
        /*001c*/ 	.short	0x0082
	.zero		2


//--------------------- .nv.info                  --------------------------
	.section	.nv.info,"",@"SHT_CUDA_INFO"
	.align	4


	//----- nvinfo : EIATTR_REGCOUNT
	.align		4
        /*0000*/ 	.byte	0x04, 0x2f
        /*0002*/ 	.short	(.L_1 - .L_0)
	.align		4
.L_0:
        /*0004*/ 	.word	index@(_Z9dotKernelPfS_S_)
        /*0008*/ 	.word	0x0000001e


	//----- nvinfo : EIATTR_FRAME_SIZE
	.align		4
.L_1:
        /*000c*/ 	.byte	0x04, 0x11
        /*000e*/ 	.short	(.L_3 - .L_2)
	.align		4
.L_2:
        /*0010*/ 	.word	index@(_Z9dotKernelPfS_S_)
        /*0014*/ 	.word	0x00000000


	//----- nvinfo : EIATTR_MIN_STACK_SIZE
	.align		4
.L_3:
        /*0018*/ 	.byte	0x04, 0x12
        /*001a*/ 	.short	(.L_5 - .L_4)
	.align		4
.L_4:
        /*001c*/ 	.word	index@(_Z9dotKernelPfS_S_)
        /*0020*/ 	.word	0x00000000
.L_5:


//--------------------- .nv.compat                --------------------------
	.section	.nv.compat,"",@"SHT_CUDA_COMPAT_INFO"
	.align	4
        /*0000*/ 	.byte	0x02, 0x09, 0x00, 0x00, 0x02, 0x02, 0x01, 0x00, 0x02, 0x05, 0x05, 0x00, 0x03, 0x07, 0x01, 0x01
        /*0010*/ 	.byte	0x02, 0x03, 0x00, 0x00, 0x02, 0x06, 0x01, 0x00, 0x04, 0x0b, 0x08, 0x00, 0x09, 0x00, 0x00, 0x00
        /*0020*/ 	.byte	0x00, 0x00, 0x00, 0x00


//--------------------- .nv.info._Z9dotKernelPfS_S_ --------------------------
	.section	.nv.info._Z9dotKernelPfS_S_,"",@"SHT_CUDA_INFO"
	.sectionflags	@""
	.align	4


	//----- nvinfo : EIATTR_CUDA_API_VERSION
	.align		4
        /*0000*/ 	.byte	0x04, 0x37
        /*0002*/ 	.short	(.L_7 - .L_6)
.L_6:
        /*0004*/ 	.word	0x00000082


	//----- nvinfo : EIATTR_KPARAM_INFO
	.align		4
.L_7:
        /*0008*/ 	.byte	0x04, 0x17
        /*000a*/ 	.short	(.L_9 - .L_8)
.L_8:
        /*000c*/ 	.word	0x00000000
        /*0010*/ 	.short	0x0002
        /*0012*/ 	.short	0x0010
        /*0014*/ 	.byte	0x00, 0xf5, 0x21, 0x00


	//----- nvinfo : EIATTR_KPARAM_INFO
	.align		4
.L_9:
        /*0018*/ 	.byte	0x04, 0x17
        /*001a*/ 	.short	(.L_11 - .L_10)
.L_10:
        /*001c*/ 	.word	0x00000000
        /*0020*/ 	.short	0x0001
        /*0022*/ 	.short	0x0008
        /*0024*/ 	.byte	0x00, 0xf5, 0x21, 0x00


	//----- nvinfo : EIATTR_KPARAM_INFO
	.align		4
.L_11:
        /*0028*/ 	.byte	0x04, 0x17
        /*002a*/ 	.short	(.L_13 - .L_12)
.L_12:
        /*002c*/ 	.word	0x00000000
        /*0030*/ 	.short	0x0000
        /*0032*/ 	.short	0x0000
        /*0034*/ 	.byte	0x00, 0xf5, 0x21, 0x00


	//----- nvinfo : EIATTR_SPARSE_MMA_MASK
	.align		4
.L_13:
        /*0038*/ 	.byte	0x03, 0x50
        /*003a*/ 	.short	0x0000


	//----- nvinfo : EIATTR_MAXREG_COUNT
	.align		4
        /*003c*/ 	.byte	0x03, 0x1b
        /*003e*/ 	.short	0x00ff


	//----- nvinfo : EIATTR_NUM_BARRIERS
	.align		4
        /*0040*/ 	.byte	0x02, 0x4c
        /*0042*/ 	.byte	0x01
	.zero		1


	//----- nvinfo : EIATTR_MERCURY_ISA_VERSION
	.align		4
        /*0044*/ 	.byte	0x03, 0x5f
        /*0046*/ 	.short	0x0101


	//----- nvinfo : EIATTR_VRC_CTA_INIT_COUNT
	.align		4
        /*0048*/ 	.byte	0x02, 0x4a
	.zero		1
	.zero		1


	//----- nvinfo : EIATTR_EXIT_INSTR_OFFSETS
	.align		4
        /*004c*/ 	.byte	0x04, 0x1c
        /*004e*/ 	.short	(.L_15 - .L_14)


	//   ....[0]....
.L_14:
        /*0050*/ 	.word	0x00000ac0


	//----- nvinfo : EIATTR_CBANK_PARAM_SIZE
	.align		4
.L_15:
        /*0054*/ 	.byte	0x03, 0x19
        /*0056*/ 	.short	0x0018


	//----- nvinfo : EIATTR_PARAM_CBANK
	.align		4
        /*0058*/ 	.byte	0x04, 0x0a
        /*005a*/ 	.short	(.L_17 - .L_16)
	.align		4
.L_16:
        /*005c*/ 	.word	index@(.nv.constant0._Z9dotKernelPfS_S_)
        /*0060*/ 	.short	0x0380
        /*0062*/ 	.short	0x0018


	//----- nvinfo : EIATTR_SW_WAR
	.align		4
.L_17:
        /*0064*/ 	.byte	0x04, 0x36
        /*0066*/ 	.short	(.L_19 - .L_18)
.L_18:
        /*0068*/ 	.word	0x00000008
.L_19:


//--------------------- .nv.callgraph             --------------------------
	.section	.nv.callgraph,"",@"SHT_CUDA_CALLGRAPH"
	.align	4
	.sectionentsize	8
	.align		4
        /*0000*/ 	.word	0x00000000
	.align		4
        /*0004*/ 	.word	0xffffffff
	.align		4
        /*0008*/ 	.word	0x00000000
	.align		4
        /*000c*/ 	.word	0xfffffffe
	.align		4
        /*0010*/ 	.word	0x00000000
	.align		4
        /*0014*/ 	.word	0xfffffffd
	.align		4
        /*0018*/ 	.word	0x00000000
	.align		4
        /*001c*/ 	.word	0xfffffffc


//--------------------- .text._Z9dotKernelPfS_S_  --------------------------
	.section	.text._Z9dotKernelPfS_S_,"ax",@progbits
	.align	128
        .global         _Z9dotKernelPfS_S_
        .type           _Z9dotKernelPfS_S_,@function
        .size           _Z9dotKernelPfS_S_,(.L_x_2 - _Z9dotKernelPfS_S_)
        .other          _Z9dotKernelPfS_S_,@"STO_CUDA_ENTRY STV_DEFAULT"
_Z9dotKernelPfS_S_:
.text._Z9dotKernelPfS_S_:
[----:B------:R-:W-:Y:S01]  /*0000*/  LDC R1, c[0x0][0x37c] ;  /* 0x0000df00ff017b82 */ /* 0x000fe20000000800 */
[----:B------:R-:W0:Y:S07]  /*0010*/  S2R R0, SR_CTAID.Y ;  /* 0x0000000000007919 */ /* 0x000e2e0000002600 */
[----:B------:R-:W1:Y:S01]  /*0020*/  LDC.64 R6, c[0x0][0x380] ;  /* 0x0000e000ff067b82 */ /* 0x000e620000000a00 */
[----:B------:R-:W-:Y:S01]  /*0030*/  UMOV UR4, 0x400 ;  /* 0x0000040000047882 */ /* 0x000fe20000000000 */
[----:B------:R-:W-:Y:S01]  /*0040*/  HFMA2 R15, -RZ, RZ, 0, 0 ;  /* 0x00000000ff0f7431 */ /* 0x000fe200000001ff */
[----:B------:R-:W0:Y:S01]  /*0050*/  S2R R19, SR_TID.Y ;  /* 0x0000000000137919 */ /* 0x000e220000002200 */
[----:B------:R-:W-:Y:S01]  /*0060*/  UIADD3 UR5, UPT, UPT, UR4, 0x1000, URZ ;  /* 0x0000100004057890 */ /* 0x000fe2000fffe0ff */
[----:B------:R-:W2:Y:S01]  /*0070*/  LDCU.64 UR8, c[0x0][0x358] ;  /* 0x00006b00ff0877ac */ /* 0x000ea20008000a00 */
[----:B------:R-:W3:Y:S02]  /*0080*/  S2R R17, SR_TID.X ;  /* 0x0000000000117919 */ /* 0x000ee40000002100 */
[----:B------:R-:W4:Y:S01]  /*0090*/  S2UR UR6, SR_CgaCtaId ;  /* 0x00000000000679c3 */ /* 0x000f220000008800 */
[----:B------:R-:W5:Y:S07]  /*00a0*/  S2R R13, SR_CTAID.X ;  /* 0x00000000000d7919 */ /* 0x000f6e0000002500 */
[----:B------:R-:W2:Y:S08]  /*00b0*/  LDC.64 R4, c[0x0][0x390] ;  /* 0x0000e400ff047b82 */ /* 0x000eb00000000a00 */
[----:B------:R-:W2:Y:S01]  /*00c0*/  LDC.64 R2, c[0x0][0x388] ;  /* 0x0000e200ff027b82 */ /* 0x000ea20000000a00 */
[----:B----4-:R-:W-:-:S02]  /*00d0*/  ULEA UR4, UR6, UR4, 0x18 ;  /* 0x0000000406047291 */ /* 0x010fc4000f8ec0ff */
[----:B------:R-:W-:Y:S01]  /*00e0*/  ULEA UR5, UR6, UR5, 0x18 ;  /* 0x0000000506057291 */ /* 0x000fe2000f8ec0ff */
[----:B0-----:R-:W-:Y:S01]  /*00f0*/  LEA R0, R0, R19, 0x5 ;  /* 0x0000001300007211 */ /* 0x001fe200078e28ff */
[----:B---3--:R-:W-:-:S04]  /*0100*/  IMAD R8, R19, 0x5dc, R17 ;  /* 0x000005dc13087824 */ /* 0x008fc800078e0211 */
[----:B------:R-:W-:Y:S01]  /*0110*/  IMAD R11, R0, 0x5dc, R17 ;  /* 0x000005dc000b7824 */ /* 0x000fe200078e0211 */
[----:B-----5:R-:W-:-:S03]  /*0120*/  LEA R9, R13, R17, 0x5 ;  /* 0x000000110d097211 */ /* 0x020fc600078e28ff */
[----:B-1----:R-:W-:-:S04]  /*0130*/  IMAD.WIDE.U32 R6, R11, 0x4, R6 ;  /* 0x000000040b067825 */ /* 0x002fc800078e0006 */
[----:B------:R-:W-:Y:S01]  /*0140*/  IMAD R11, R0, 0x5dc, R9 ;  /* 0x000005dc000b7824 */ /* 0x000fe200078e0209 */
[----:B------:R-:W-:Y:S02]  /*0150*/  LEA R9, R13, R8, 0x5 ;  /* 0x000000080d097211 */ /* 0x000fe400078e28ff */
[----:B------:R-:W-:Y:S01]  /*0160*/  MOV R10, R6 ;  /* 0x00000006000a7202 */ /* 0x000fe20000000f00 */
[----:B--2---:R-:W-:Y:S01]  /*0170*/  IMAD.WIDE.U32 R4, R11, 0x4, R4 ;  /* 0x000000040b047825 */ /* 0x004fe200078e0004 */
[----:B------:R-:W-:Y:S01]  /*0180*/  LEA R6, R19, UR4, 0x7 ;  /* 0x0000000413067c11 */ /* 0x000fe2000f8e38ff */
[----:B------:R-:W-:Y:S01]  /*0190*/  UMOV UR4, URZ ;  /* 0x000000ff00047c82 */ /* 0x000fe20008000000 */
[C---:B------:R-:W-:Y:S02]  /*01a0*/  LEA R8, R17.reuse, UR5, 0x2 ;  /* 0x0000000511087c11 */ /* 0x040fe4000f8e10ff */
[----:B------:R-:W-:Y:S02]  /*01b0*/  LEA R11, R17, R6, 0x2 ;  /* 0x00000006110b7211 */ /* 0x000fe400078e10ff */
[----:B------:R-:W-:-:S07]  /*01c0*/  LEA R0, R19, R8, 0x7 ;  /* 0x0000000813007211 */ /* 0x000fce00078e38ff */
.L_x_0:
[----:B------:R-:W-:Y:S01]  /*01d0*/  MOV R16, R10 ;  /* 0x0000000a00107202 */ /* 0x000fe20000000f00 */
[----:B------:R-:W-:Y:S01]  /*01e0*/  IMAD.WIDE.U32 R12, R9, 0x4, R2 ;  /* 0x00000004090c7825 */ /* 0x000fe200078e0002 */
[----:B------:R-:W-:-:S05]  /*01f0*/  MOV R17, R7 ;  /* 0x0000000700117202 */ /* 0x000fca0000000f00 */
[----:B------:R-:W2:Y:S04]  /*0200*/  LDG.E R16, desc[UR8][R16.64] ;  /* 0x0000000810107981 */ /* 0x000ea8000c1e1900 */
[----:B------:R-:W3:Y:S01]  /*0210*/  LDG.E R13, desc[UR8][R12.64] ;  /* 0x000000080c0d7981 */ /* 0x000ee2000c1e1900 */
[----:B------:R-:W-:Y:S01]  /*0220*/  UIADD3 UR4, UPT, UPT, UR4, 0x1, URZ ;  /* 0x0000000104047890 */ /* 0x000fe2000fffe0ff */
[----:B------:R-:W-:Y:S02]  /*0230*/  IADD3 R10, P0, PT, R10, 0x80, RZ ;  /* 0x000000800a0a7810 */ /* 0x000fe40007f1e0ff */
[----:B------:R-:W-:Y:S01]  /*0240*/  IADD3 R9, PT, PT, R9, 0xbb80, RZ ;  /* 0x0000bb8009097810 */ /* 0x000fe20007ffe0ff */
[----:B------:R-:W-:Y:S01]  /*0250*/  UISETP.NE.AND UP0, UPT, UR4, 0x2e, UPT ;  /* 0x0000002e0400788c */ /* 0x000fe2000bf05270 */
[----:B------:R-:W-:Y:S01]  /*0260*/  IADD3.X R7, PT, PT, RZ, R7, RZ, P0, !PT ;  /* 0x00000007ff077210 */ /* 0x000fe200007fe4ff */
[----:B--2---:R-:W-:Y:S04]  /*0270*/  STS [R11], R16 ;  /* 0x000000100b007388 */ /* 0x004fe80000000800 */
[----:B---3--:R-:W-:Y:S01]  /*0280*/  STS [R0], R13 ;  /* 0x0000000d00007388 */ /* 0x008fe20000000800 */
[----:B------:R-:W-:Y:S06]  /*0290*/  BAR.SYNC.DEFER_BLOCKING 0x0 ;  /* 0x0000000000007b1d */ /* 0x000fec0000010000 */
[----:B------:R-:W-:Y:S04]  /*02a0*/  LDS R18, [R6] ;  /* 0x0000000006127984 */ /* 0x000fe80000000800 */
[----:B0-----:R-:W0:Y:S01]  /*02b0*/  LDS R19, [R8] ;  /* 0x0000000008137984 */ /* 0x001e220000000800 */
[----:B------:R-:W-:Y:S06]  /*02c0*/  BAR.SYNC.DEFER_BLOCKING 0x0 ;  /* 0x0000000000007b1d */ /* 0x000fec0000010000 */
[----:B------:R-:W-:Y:S04]  /*02d0*/  LDS R27, [R6+0x4] ;  /* 0x00000400061b7984 */ /* 0x000fe80000000800 */
[----:B------:R-:W1:Y:S01]  /*02e0*/  LDS R26, [R8+0x80] ;  /* 0x00008000081a7984 */ /* 0x000e620000000800 */
[----:B------:R-:W-:Y:S01]  /*02f0*/  BAR.SYNC.DEFER_BLOCKING 0x0 ;  /* 0x0000000000007b1d */ /* 0x000fe20000010000 */
[----:B0-----:R-:W-:-:S05]  /*0300*/  FFMA R18, R18, R19, R15 ;  /* 0x0000001312127223 */ /* 0x001fca000000000f */
[----:B------:R-:W-:Y:S04]  /*0310*/  LDS R17, [R6+0x8] ;  /* 0x0000080006117984 */ /* 0x000fe80000000800 */
[----:B------:R-:W0:Y:S01]  /*0320*/  LDS R14, [R8+0x100] ;  /* 0x00010000080e7984 */ /* 0x000e220000000800 */
[----:B------:R-:W-:Y:S01]  /*0330*/  BAR.SYNC.DEFER_BLOCKING 0x0 ;  /* 0x0000000000007b1d */ /* 0x000fe20000010000 */
[----:B-1----:R-:W-:-:S05]  /*0340*/  FFMA R26, R27, R26, R18 ;  /* 0x0000001a1b1a7223 */ /* 0x002fca0000000012 */
        /* <DEDUP_REMOVED lines=114> */
[----:B0-----:R-:W-:-:S04]  /*0a70*/  FFMA R24, R24, R25, R13 ;  /* 0x0000001918187223 */ /* 0x001fc8000000000d */
[----:B-1----:R-:W-:Y:S01]  /*0a80*/  FFMA R15, R15, R14, R24 ;  /* 0x0000000e0f0f7223 */ /* 0x002fe20000000018 */
[----:B------:R-:W-:Y:S06]  /*0a90*/  BAR.SYNC.DEFER_BLOCKING 0x0 ;  /* 0x0000000000007b1d */ /* 0x000fec0000010000 */
[----:B------:R0:W-:Y:S01]  /*0aa0*/  STG.E desc[UR8][R4.64], R15 ;  /* 0x0000000f04007986 */ /* 0x0001e2000c101908 */
[----:B------:R-:W-:Y:S05]  /*0ab0*/  BRA.U UP0, `(.L_x_0) ;  /* 0xfffffff500c47547 */ /* 0x000fea000b83ffff */
[----:B------:R-:W-:Y:S05]  /*0ac0*/  EXIT ;  /* 0x000000000000794d */ /* 0x000fea0003800000 */
.L_x_1:
[----:B------:R-:W-:-:S00]  /*0ad0*/  BRA `(.L_x_1) ;  /* 0xfffffffc00fc7947 */ /* 0x000fc0000383ffff */
[----:B------:R-:W-:-:S00]  /*0ae0*/  NOP ;  /* 0x0000000000007918 */ /* 0x000fc00000000000 */
        /* <DEDUP_REMOVED lines=9> */
.L_x_2:


//--------------------- .nv.shared._Z9dotKernelPfS_S_ --------------------------
	.section	.nv.shared._Z9dotKernelPfS_S_,"aw",@nobits
	.sectionflags	@""
	.align	4
.nv.shared._Z9dotKernelPfS_S_:
	.zero		9216


//--------------------- .nv.shared.reserved.0     --------------------------
	.section	.nv.shared.reserved.0,"aw",@nobits
	.weak		__nv_reservedSMEM_offset_0_alias
	.size		__nv_reservedSMEM_offset_0_alias, 0, 64
	.other		__nv_reservedSMEM_offset_0_alias,@"STO_CUDA_RESERVED_SHARED STV_DEFAULT"
__nv_reservedSMEM_offset_0_alias:
	.zero		0
	.zero		64


//--------------------- .nv.constant0._Z9dotKernelPfS_S_ --------------------------
	.section	.nv.constant0._Z9dotKernelPfS_S_,"a",@progbits
	.sectionflags	@""
	.align	4
.nv.constant0._Z9dotKernelPfS_S_:
	.zero		920


//--------------------- SYMBOLS --------------------------

	.type		.nv.reservedSmem.offset0,@object
	.size		.nv.reservedSmem.offset0,0x4
	.type		.nv.reservedSmem.cap,@object
	.size		.nv.reservedSmem.cap,0x4
